//
// Generated by NVIDIA NVVM Compiler
//
// Compiler Build ID: CL-36424714
// Cuda compilation tools, release 13.0, V13.0.88
// Based on NVVM 20.0.0
//

.version 9.0
.target sm_100
.address_size 64

	// .globl	_Z16apply_constrainsPfS_

.visible .entry _Z16apply_constrainsPfS_(
	.param .u64 .ptr .align 1 _Z16apply_constrainsPfS__param_0,
	.param .u64 .ptr .align 1 _Z16apply_constrainsPfS__param_1
)
{
	.reg .pred 	%p<2>;
	.reg .b32 	%r<12>;
	.reg .b32 	%f<2>;
	.reg .b64 	%rd<9>;

	ld.param.u64 	%rd2, [_Z16apply_constrainsPfS__param_0];
	ld.param.u64 	%rd1, [_Z16apply_constrainsPfS__param_1];
	cvta.to.global.u64 	%rd3, %rd2;
	mov.u32 	%r2, %tid.x;
	mov.u32 	%r3, %ctaid.x;
	mov.u32 	%r4, %ntid.x;
	mad.lo.s32 	%r5, %r3, %r4, %r2;
	mov.u32 	%r6, %tid.y;
	mov.u32 	%r7, %ctaid.y;
	mov.u32 	%r8, %ntid.y;
	mad.lo.s32 	%r9, %r7, %r8, %r6;
	shl.b32 	%r10, %r9, 2;
	add.s32 	%r1, %r5, %r10;
	mul.wide.s32 	%rd4, %r1, 4;
	add.s64 	%rd5, %rd3, %rd4;
	ld.global.f32 	%f1, [%rd5];
	setp.eq.f32 	%p1, %f1, 0f00000000;
	@%p1 bra 	$L__BB0_2;
	cvta.to.global.u64 	%rd6, %rd1;
	add.s64 	%rd8, %rd6, %rd4;
	mov.b32 	%r11, 1065353216;
	st.global.u32 	[%rd8], %r11;
$L__BB0_2:
	ret;

}
	// .globl	_Z7executePfS_
.visible .entry _Z7executePfS_(
	.param .u64 .ptr .align 1 _Z7executePfS__param_0,
	.param .u64 .ptr .align 1 _Z7executePfS__param_1
)
{
	.reg .pred 	%p<5>;
	.reg .b32 	%r<31>;
	.reg .b32 	%f<11>;
	.reg .b64 	%rd<16>;

	ld.param.u64 	%rd1, [_Z7executePfS__param_0];
	ld.param.u64 	%rd2, [_Z7executePfS__param_1];
	mov.u32 	%r20, %tid.x;
	mov.u32 	%r21, %ctaid.x;
	mov.u32 	%r22, %ntid.x;
	mad.lo.s32 	%r19, %r21, %r22, %r20;
	mov.u32 	%r23, %tid.y;
	mov.u32 	%r24, %ctaid.y;
	mov.u32 	%r25, %ntid.y;
	mad.lo.s32 	%r1, %r24, %r25, %r23;
	shl.b32 	%r26, %r1, 2;
	add.s32 	%r2, %r26, %r19;
	setp.eq.s32 	%p1, %r19, 3;
	@%p1 bra 	$L__BB1_3;
	setp.ne.s32 	%p2, %r19, 0;
	@%p2 bra 	$L__BB1_4;
	add.s32 	%r27, %r2, 3;
	add.s32 	%r28, %r2, 1;
	bra.uni 	$L__BB1_5;
$L__BB1_3:
	add.s32 	%r28, %r2, -3;
	add.s32 	%r27, %r2, -1;
	bra.uni 	$L__BB1_5;
$L__BB1_4:
	add.s32 	%r27, %r2, -1;
	add.s32 	%r28, %r2, 1;
$L__BB1_5:
	setp.eq.s32 	%p3, %r1, 3;
	@%p3 bra 	$L__BB1_8;
	setp.ne.s32 	%p4, %r1, 0;
	@%p4 bra 	$L__BB1_9;
	add.s32 	%r29, %r2, 12;
	add.s32 	%r30, %r2, 4;
	bra.uni 	$L__BB1_10;
$L__BB1_8:
	add.s32 	%r30, %r2, -12;
	add.s32 	%r29, %r2, -4;
	bra.uni 	$L__BB1_10;
$L__BB1_9:
	add.s32 	%r30, %r2, 4;
	add.s32 	%r29, %r2, -4;
$L__BB1_10:
	cvta.to.global.u64 	%rd3, %rd1;
	cvta.to.global.u64 	%rd4, %rd2;
	mul.wide.s32 	%rd5, %r2, 4;
	add.s64 	%rd6, %rd3, %rd5;
	ld.global.f32 	%f1, [%rd6];
	mul.wide.s32 	%rd7, %r27, 4;
	add.s64 	%rd8, %rd3, %rd7;
	ld.global.f32 	%f2, [%rd8];
	mul.wide.s32 	%rd9, %r28, 4;
	add.s64 	%rd10, %rd3, %rd9;
	ld.global.f32 	%f3, [%rd10];
	add.f32 	%f4, %f2, %f3;
	mul.wide.s32 	%rd11, %r29, 4;
	add.s64 	%rd12, %rd3, %rd11;
	ld.global.f32 	%f5, [%rd12];
	add.f32 	%f6, %f4, %f5;
	mul.wide.s32 	%rd13, %r30, 4;
	add.s64 	%rd14, %rd3, %rd13;
	ld.global.f32 	%f7, [%rd14];
	add.f32 	%f8, %f6, %f7;
	fma.rn.f32 	%f9, %f1, 0fC0800000, %f8;
	fma.rn.f32 	%f10, %f9, 0f3CF5C28F, %f1;
	add.s64 	%rd15, %rd4, %rd5;
	st.global.f32 	[%rd15], %f10;
	ret;

}


// ===== COMPILED SASS (sm_100) =====

	.target	sm_100

	.elftype	@"ET_EXEC"


//--------------------- .note.nv.tkinfo           --------------------------
	.section	.note.nv.tkinfo,"",@"SHT_NOTE"
	.sectionflags	@"SHF_NOTE_NV_TKINFO"
	.tkinfo
        /*0018*/ 	.word	0x00000002
        /*0030*/ 	.string	""
        /*0030*/ 	.string	"ptxas"
        /*0030*/ 	.string	"Cuda compilation tools, release 13.0, V13.0.88"
        /*0030*/ 	.string	"Build cuda_13.0.r13.0/compiler.36424714_0"
        /*0030*/ 	.string	"-arch sm_100 -m 64 "



//--------------------- .note.nv.cuinfo           --------------------------
	.section	.note.nv.cuinfo,"",@"SHT_NOTE"
	.sectionflags	@"SHF_NOTE_NV_CUINFO"
        /*0018*/ 	.short	0x0002
        /*001a*/ 	.short	0x0064
        /*001c*/ 	.short	0x0082
	.zero		2


//--------------------- .nv.info                  --------------------------
	.section	.nv.info,"",@"SHT_CUDA_INFO"
	.align	4


	//----- nvinfo : EIATTR_REGCOUNT
	.align		4
        /*0000*/ 	.byte	0x04, 0x2f
        /*0002*/ 	.short	(.L_1 - .L_0)
	.align		4
.L_0:
        /*0004*/ 	.word	index@(_Z16apply_constrainsPfS_)
        /*0008*/ 	.word	0x0000000a


	//----- nvinfo : EIATTR_FRAME_SIZE
	.align		4
.L_1:
        /*000c*/ 	.byte	0x04, 0x11
        /*000e*/ 	.short	(.L_3 - .L_2)
	.align		4
.L_2:
        /*0010*/ 	.word	index@(_Z16apply_constrainsPfS_)
        /*0014*/ 	.word	0x00000000


	//----- nvinfo : EIATTR_REGCOUNT
	.align		4
.L_3:
        /*0018*/ 	.byte	0x04, 0x2f
        /*001a*/ 	.short	(.L_5 - .L_4)
	.align		4
.L_4:
        /*001c*/ 	.word	index@(_Z7executePfS_)
        /*0020*/ 	.word	0x00000012


	//----- nvinfo : EIATTR_FRAME_SIZE
	.align		4
.L_5:
        /*0024*/ 	.byte	0x04, 0x11
        /*0026*/ 	.short	(.L_7 - .L_6)
	.align		4
.L_6:
        /*0028*/ 	.word	index@(_Z7executePfS_)
        /*002c*/ 	.word	0x00000000


	//----- nvinfo : EIATTR_MIN_STACK_SIZE
	.align		4
.L_7:
        /*0030*/ 	.byte	0x04, 0x12
        /*0032*/ 	.short	(.L_9 - .L_8)
	.align		4
.L_8:
        /*0034*/ 	.word	index@(_Z7executePfS_)
        /*0038*/ 	.word	0x00000000


	//----- nvinfo : EIATTR_MIN_STACK_SIZE
	.align		4
.L_9:
        /*003c*/ 	.byte	0x04, 0x12
        /*003e*/ 	.short	(.L_11 - .L_10)
	.align		4
.L_10:
        /*0040*/ 	.word	index@(_Z16apply_constrainsPfS_)
        /*0044*/ 	.word	0x00000000
.L_11:


//--------------------- .nv.compat                --------------------------
	.section	.nv.compat,"",@"SHT_CUDA_COMPAT_INFO"
	.align	4
        /*0000*/ 	.byte	0x02, 0x09, 0x00, 0x00, 0x02, 0x02, 0x01, 0x00, 0x02, 0x05, 0x05, 0x00, 0x03, 0x07, 0x01, 0x01
        /*0010*/ 	.byte	0x02, 0x03, 0x00, 0x00, 0x02, 0x06, 0x01, 0x00, 0x04, 0x0b, 0x08, 0x00, 0x09, 0x00, 0x00, 0x00
        /*0020*/ 	.byte	0x00, 0x00, 0x00, 0x00


//--------------------- .nv.info._Z7executePfS_   --------------------------
	.section	.nv.info._Z7executePfS_,"",@"SHT_CUDA_INFO"
	.sectionflags	@""
	.align	4


	//----- nvinfo : EIATTR_CUDA_API_VERSION
	.align		4
        /*0000*/ 	.byte	0x04, 0x37
        /*0002*/ 	.short	(.L_13 - .L_12)
.L_12:
        /*0004*/ 	.word	0x00000082


	//----- nvinfo : EIATTR_KPARAM_INFO
	.align		4
.L_13:
        /*0008*/ 	.byte	0x04, 0x17
        /*000a*/ 	.short	(.L_15 - .L_14)
.L_14:
        /*000c*/ 	.word	0x00000000
        /*0010*/ 	.short	0x0001
        /*0012*/ 	.short	0x0008
        /*0014*/ 	.byte	0x00, 0xf5, 0x21, 0x00


	//----- nvinfo : EIATTR_KPARAM_INFO
	.align		4
.L_15:
        /*0018*/ 	.byte	0x04, 0x17
        /*001a*/ 	.short	(.L_17 - .L_16)
.L_16:
        /*001c*/ 	.word	0x00000000
        /*0020*/ 	.short	0x0000
        /*0022*/ 	.short	0x0000
        /*0024*/ 	.byte	0x00, 0xf5, 0x21, 0x00


	//----- nvinfo : EIATTR_SPARSE_MMA_MASK
	.align		4
.L_17:
        /*0028*/ 	.byte	0x03, 0x50
        /*002a*/ 	.short	0x0000


	//----- nvinfo : EIATTR_MAXREG_COUNT
	.align		4
        /*002c*/ 	.byte	0x03, 0x1b
        /*002e*/ 	.short	0x00ff


	//----- nvinfo : EIATTR_MERCURY_ISA_VERSION
	.align		4
        /*0030*/ 	.byte	0x03, 0x5f
        /*0032*/ 	.short	0x0101


	//----- nvinfo : EIATTR_VRC_CTA_INIT_COUNT
	.align		4
        /*0034*/ 	.byte	0x02, 0x4a
	.zero		1
	.zero		1


	//----- nvinfo : EIATTR_EXIT_INSTR_OFFSETS
	.align		4
        /*0038*/ 	.byte	0x04, 0x1c
        /*003a*/ 	.short	(.L_19 - .L_18)


	//   ....[0]....
.L_18:
        /*003c*/ 	.word	0x00000380


	//----- nvinfo : EIATTR_CRS_STACK_SIZE
	.align		4
.L_19:
        /*0040*/ 	.byte	0x04, 0x1e
        /*0042*/ 	.short	(.L_21 - .L_20)
.L_20:
        /*0044*/ 	.word	0x00000000


	//----- nvinfo : EIATTR_CBANK_PARAM_SIZE
	.align		4
.L_21:
        /*0048*/ 	.byte	0x03, 0x19
        /*004a*/ 	.short	0x0010


	//----- nvinfo : EIATTR_PARAM_CBANK
	.align		4
        /*004c*/ 	.byte	0x04, 0x0a
        /*004e*/ 	.short	(.L_23 - .L_22)
	.align		4
.L_22:
        /*0050*/ 	.word	index@(.nv.constant0._Z7executePfS_)
        /*0054*/ 	.short	0x0380
        /*0056*/ 	.short	0x0010


	//----- nvinfo : EIATTR_SW_WAR
	.align		4
.L_23:
        /*0058*/ 	.byte	0x04, 0x36
        /*005a*/ 	.short	(.L_25 - .L_24)
.L_24:
        /*005c*/ 	.word	0x00000008
.L_25:


//--------------------- .nv.info._Z16apply_constrainsPfS_ --------------------------
	.section	.nv.info._Z16apply_constrainsPfS_,"",@"SHT_CUDA_INFO"
	.sectionflags	@""
	.align	4


	//----- nvinfo : EIATTR_CUDA_API_VERSION
	.align		4
        /*0000*/ 	.byte	0x04, 0x37
        /*0002*/ 	.short	(.L_27 - .L_26)
.L_26:
        /*0004*/ 	.word	0x00000082


	//----- nvinfo : EIATTR_KPARAM_INFO
	.align		4
.L_27:
        /*0008*/ 	.byte	0x04, 0x17
        /*000a*/ 	.short	(.L_29 - .L_28)
.L_28:
        /*000c*/ 	.word	0x00000000
        /*0010*/ 	.short	0x0001
        /*0012*/ 	.short	0x0008
        /*0014*/ 	.byte	0x00, 0xf5, 0x21, 0x00


	//----- nvinfo : EIATTR_KPARAM_INFO
	.align		4
.L_29:
        /*0018*/ 	.byte	0x04, 0x17
        /*001a*/ 	.short	(.L_31 - .L_30)
.L_30:
        /*001c*/ 	.word	0x00000000
        /*0020*/ 	.short	0x0000
        /*0022*/ 	.short	0x0000
        /*0024*/ 	.byte	0x00, 0xf5, 0x21, 0x00


	//----- nvinfo : EIATTR_SPARSE_MMA_MASK
	.align		4
.L_31:
        /*0028*/ 	.byte	0x03, 0x50
        /*002a*/ 	.short	0x0000


	//----- nvinfo : EIATTR_MAXREG_COUNT
	.align		4
        /*002c*/ 	.byte	0x03, 0x1b
        /*002e*/ 	.short	0x00ff


	//----- nvinfo : EIATTR_MERCURY_ISA_VERSION
	.align		4
        /*0030*/ 	.byte	0x03, 0x5f
        /*0032*/ 	.short	0x0101


	//----- nvinfo : EIATTR_VRC_CTA_INIT_COUNT
	.align		4
        /*0034*/ 	.byte	0x02, 0x4a
	.zero		1
	.zero		1


	//----- nvinfo : EIATTR_EXIT_INSTR_OFFSETS
	.align		4
        /*0038*/ 	.byte	0x04, 0x1c
        /*003a*/ 	.short	(.L_33 - .L_32)


	//   ....[0]....
.L_32:
        /*003c*/ 	.word	0x000000f0


	//   ....[1]....
        /*0040*/ 	.word	0x00000140


	//----- nvinfo : EIATTR_CBANK_PARAM_SIZE
	.align		4
.L_33:
        /*0044*/ 	.byte	0x03, 0x19
        /*0046*/ 	.short	0x0010


	//----- nvinfo : EIATTR_PARAM_CBANK
	.align		4
        /*0048*/ 	.byte	0x04, 0x0a
        /*004a*/ 	.short	(.L_35 - .L_34)
	.align		4
.L_34:
        /*004c*/ 	.word	index@(.nv.constant0._Z16apply_constrainsPfS_)
        /*0050*/ 	.short	0x0380
        /*0052*/ 	.short	0x0010


	//----- nvinfo : EIATTR_SW_WAR
	.align		4
.L_35:
        /*0054*/ 	.byte	0x04, 0x36
        /*0056*/ 	.short	(.L_37 - .L_36)
.L_36:
        /*0058*/ 	.word	0x00000008
.L_37:


//--------------------- .nv.callgraph             --------------------------
	.section	.nv.callgraph,"",@"SHT_CUDA_CALLGRAPH"
	.align	4
	.sectionentsize	8
	.align		4
        /*0000*/ 	.word	0x00000000
	.align		4
        /*0004*/ 	.word	0xffffffff
	.align		4
        /*0008*/ 	.word	0x00000000
	.align		4
        /*000c*/ 	.word	0xfffffffe
	.align		4
        /*0010*/ 	.word	0x00000000
	.align		4
        /*0014*/ 	.word	0xfffffffd
	.align		4
        /*0018*/ 	.word	0x00000000
	.align		4
        /*001c*/ 	.word	0xfffffffc


//--------------------- .text._Z7executePfS_      --------------------------
	.section	.text._Z7executePfS_,"ax",@progbits
	.align	128
        .global         _Z7executePfS_
        .type           _Z7executePfS_,@function
        .size           _Z7executePfS_,(.L_x_8 - _Z7executePfS_)
        .other          _Z7executePfS_,@"STO_CUDA_ENTRY STV_DEFAULT"
_Z7executePfS_:
.text._Z7executePfS_:
[----:B------:R-:W-:Y:S01]  /*0000*/  LDC R1, c[0x0][0x37c] ;  /* 0x0000df00ff017b82 */ /* 0x000fe20000000800 */
[----:B------:R-:W0:Y:S07]  /*0010*/  S2R R2, SR_TID.X ;  /* 0x0000000000027919 */ /* 0x000e2e0000002100 */
[----:B------:R-:W0:Y:S01]  /*0020*/  S2UR UR4, SR_CTAID.X ;  /* 0x00000000000479c3 */ /* 0x000e220000002500 */
[----:B------:R-:W-:Y:S01]  /*0030*/  BSSY.RECONVERGENT B0, `(.L_x_0) ;  /* 0x0000013000007945 */ /* 0x000fe20003800200 */
[----:B------:R-:W1:Y:S06]  /*0040*/  S2R R0, SR_TID.Y ;  /* 0x0000000000007919 */ /* 0x000e6c0000002200 */
[----:B------:R-:W0:Y:S08]  /*0050*/  LDC R3, c[0x0][0x360] ;  /* 0x0000d800ff037b82 */ /* 0x000e300000000800 */
[----:B------:R-:W1:Y:S08]  /*0060*/  S2UR UR5, SR_CTAID.Y ;  /* 0x00000000000579c3 */ /* 0x000e700000002600 */
[----:B------:R-:W1:Y:S01]  /*0070*/  LDC R5, c[0x0][0x364] ;  /* 0x0000d900ff057b82 */ /* 0x000e620000000800 */
[----:B0-----:R-:W-:-:S05]  /*0080*/  IMAD R2, R3, UR4, R2 ;  /* 0x0000000403027c24 */ /* 0x001fca000f8e0202 */
[----:B------:R-:W-:Y:S01]  /*0090*/  ISETP.NE.AND P0, PT, R2, 0x3, PT ;  /* 0x000000030200780c */ /* 0x000fe20003f05270 */
[----:B-1----:R-:W-:-:S05]  /*00a0*/  IMAD R3, R5, UR5, R0 ;  /* 0x0000000505037c24 */ /* 0x002fca000f8e0200 */
[----:B------:R-:W-:-:S07]  /*00b0*/  LEA R0, R3, R2, 0x2 ;  /* 0x0000000203007211 */ /* 0x000fce00078e10ff */
[----:B------:R-:W-:Y:S05]  /*00c0*/  @!P0 BRA `(.L_x_1) ;  /* 0x00000000001c8947 */ /* 0x000fea0003800000 */
[----:B------:R-:W-:Y:S02]  /*00d0*/  ISETP.NE.AND P0, PT, R2, RZ, PT ;  /* 0x000000ff0200720c */ /* 0x000fe40003f05270 */
[----:B------:R-:W-:-:S11]  /*00e0*/  IADD3 R2, PT, PT, R0, 0x1, RZ ;  /* 0x0000000100027810 */ /* 0x000fd60007ffe0ff */
[----:B------:R-:W-:Y:S01]  /*00f0*/  @!P0 MOV R7, R2 ;  /* 0x0000000200078202 */ /* 0x000fe20000000f00 */
[----:B------:R-:W-:Y:S01]  /*0100*/  @P0 IMAD.MOV.U32 R7, RZ, RZ, R2 ;  /* 0x000000ffff070224 */ /* 0x000fe200078e0002 */
[C---:B------:R-:W-:Y:S02]  /*0110*/  @!P0 IADD3 R5, PT, PT, R0.reuse, 0x3, RZ ;  /* 0x0000000300058810 */ /* 0x040fe40007ffe0ff */
[----:B------:R-:W-:Y:S01]  /*0120*/  @P0 IADD3 R5, PT, PT, R0, -0x1, RZ ;  /* 0xffffffff00050810 */ /* 0x000fe20007ffe0ff */
[----:B------:R-:W-:Y:S06]  /*0130*/  BRA `(.L_x_2) ;  /* 0x0000000000087947 */ /* 0x000fec0003800000 */
.L_x_1:
[C---:B------:R-:W-:Y:S01]  /*0140*/  IADD3 R7, PT, PT, R0.reuse, -0x3, RZ ;  /* 0xfffffffd00077810 */ /* 0x040fe20007ffe0ff */
[----:B------:R-:W-:-:S07]  /*0150*/  VIADD R5, R0, 0xffffffff ;  /* 0xffffffff00057836 */ /* 0x000fce0000000000 */
.L_x_2:
[----:B------:R-:W-:Y:S05]  /*0160*/  BSYNC.RECONVERGENT B0 ;  /* 0x0000000000007941 */ /* 0x000fea0003800200 */
.L_x_0:
[----:B------:R-:W-:Y:S01]  /*0170*/  ISETP.NE.AND P0, PT, R3, 0x3, PT ;  /* 0x000000030300780c */ /* 0x000fe20003f05270 */
[----:B------:R-:W0:Y:S01]  /*0180*/  LDCU.64 UR4, c[0x0][0x358] ;  /* 0x00006b00ff0477ac */ /* 0x000e220008000a00 */
[----:B------:R-:W-:Y:S11]  /*0190*/  BSSY.RECONVERGENT B0, `(.L_x_3) ;  /* 0x000000b000007945 */ /* 0x000ff60003800200 */
        /* <DEDUP_REMOVED lines=8> */
.L_x_4:
[C---:B------:R-:W-:Y:S02]  /*0220*/  IADD3 R11, PT, PT, R0.reuse, -0xc, RZ ;  /* 0xfffffff4000b7810 */ /* 0x040fe40007ffe0ff */
[----:B------:R-:W-:-:S07]  /*0230*/  IADD3 R9, PT, PT, R0, -0x4, RZ ;  /* 0xfffffffc00097810 */ /* 0x000fce0007ffe0ff */
.L_x_5:
[----:B0-----:R-:W-:Y:S05]  /*0240*/  BSYNC.RECONVERGENT B0 ;  /* 0x0000000000007941 */ /* 0x001fea0003800200 */
.L_x_3:
[----:B------:R-:W0:Y:S08]  /*0250*/  LDC.64 R2, c[0x0][0x380] ;  /* 0x0000e000ff027b82 */ /* 0x000e300000000a00 */
[----:B------:R-:W1:Y:S01]  /*0260*/  LDC.64 R12, c[0x0][0x388] ;  /* 0x0000e200ff0c7b82 */ /* 0x000e620000000a00 */
[----:B0-----:R-:W-:-:S04]  /*0270*/  IMAD.WIDE R4, R5, 0x4, R2 ;  /* 0x0000000405047825 */ /* 0x001fc800078e0202 */
[--C-:B------:R-:W-:Y:S02]  /*0280*/  IMAD.WIDE R6, R7, 0x4, R2.reuse ;  /* 0x0000000407067825 */ /* 0x100fe400078e0202 */
[----:B------:R-:W2:Y:S02]  /*0290*/  LDG.E R4, desc[UR4][R4.64] ;  /* 0x0000000404047981 */ /* 0x000ea4000c1e1900 */
[--C-:B------:R-:W-:Y:S02]  /*02a0*/  IMAD.WIDE R8, R9, 0x4, R2.reuse ;  /* 0x0000000409087825 */ /* 0x100fe400078e0202 */
[----:B------:R-:W2:Y:S02]  /*02b0*/  LDG.E R7, desc[UR4][R6.64] ;  /* 0x0000000406077981 */ /* 0x000ea4000c1e1900 */
[--C-:B------:R-:W-:Y:S02]  /*02c0*/  IMAD.WIDE R10, R11, 0x4, R2.reuse ;  /* 0x000000040b0a7825 */ /* 0x100fe400078e0202 */
[----:B------:R-:W3:Y:S02]  /*02d0*/  LDG.E R9, desc[UR4][R8.64] ;  /* 0x0000000408097981 */ /* 0x000ee4000c1e1900 */
[----:B------:R-:W-:-:S02]  /*02e0*/  IMAD.WIDE R2, R0, 0x4, R2 ;  /* 0x0000000400027825 */ /* 0x000fc400078e0202 */
[----:B------:R-:W4:Y:S04]  /*02f0*/  LDG.E R11, desc[UR4][R10.64] ;  /* 0x000000040a0b7981 */ /* 0x000f28000c1e1900 */
[----:B------:R-:W5:Y:S01]  /*0300*/  LDG.E R2, desc[UR4][R2.64] ;  /* 0x0000000402027981 */ /* 0x000f62000c1e1900 */
[----:B--2---:R-:W-:-:S04]  /*0310*/  FADD R14, R4, R7 ;  /* 0x00000007040e7221 */ /* 0x004fc80000000000 */
[----:B---3--:R-:W-:-:S04]  /*0320*/  FADD R14, R14, R9 ;  /* 0x000000090e0e7221 */ /* 0x008fc80000000000 */
[----:B----4-:R-:W-:-:S04]  /*0330*/  FADD R15, R14, R11 ;  /* 0x0000000b0e0f7221 */ /* 0x010fc80000000000 */
[----:B-----5:R-:W-:Y:S01]  /*0340*/  FFMA R15, R2, -4, R15 ;  /* 0xc0800000020f7823 */ /* 0x020fe2000000000f */
[----:B-1----:R-:W-:-:S04]  /*0350*/  IMAD.WIDE R4, R0, 0x4, R12 ;  /* 0x0000000400047825 */ /* 0x002fc800078e020c */
[----:B------:R-:W-:-:S05]  /*0360*/  FFMA R15, R15, 0.029999999329447746277, R2 ;  /* 0x3cf5c28f0f0f7823 */ /* 0x000fca0000000002 */
[----:B------:R-:W-:Y:S01]  /*0370*/  STG.E desc[UR4][R4.64], R15 ;  /* 0x0000000f04007986 */ /* 0x000fe2000c101904 */
[----:B------:R-:W-:Y:S05]  /*0380*/  EXIT ;  /* 0x000000000000794d */ /* 0x000fea0003800000 */
.L_x_6:
[----:B------:R-:W-:-:S00]  /*0390*/  BRA `(.L_x_6) ;  /* 0xfffffffc00fc7947 */ /* 0x000fc0000383ffff */
[----:B------:R-:W-:-:S00]  /*03a0*/  NOP ;  /* 0x0000000000007918 */ /* 0x000fc00000000000 */
        /* <DEDUP_REMOVED lines=13> */
.L_x_8:


//--------------------- .text._Z16apply_constrainsPfS_ --------------------------
	.section	.text._Z16apply_constrainsPfS_,"ax",@progbits
	.align	128
        .global         _Z16apply_constrainsPfS_
        .type           _Z16apply_constrainsPfS_,@function
        .size           _Z16apply_constrainsPfS_,(.L_x_9 - _Z16apply_constrainsPfS_)
        .other          _Z16apply_constrainsPfS_,@"STO_CUDA_ENTRY STV_DEFAULT"
_Z16apply_constrainsPfS_:
.text._Z16apply_constrainsPfS_:
[----:B------:R-:W-:Y:S01]  /*0000*/  LDC R1, c[0x0][0x37c] ;  /* 0x0000df00ff017b82 */ /* 0x000fe20000000800 */
[----:B------:R-:W0:Y:S07]  /*0010*/  S2R R0, SR_TID.X ;  /* 0x0000000000007919 */ /* 0x000e2e0000002100 */
[----:B------:R-:W0:Y:S01]  /*0020*/  S2UR UR6, SR_CTAID.X ;  /* 0x00000000000679c3 */ /* 0x000e220000002500 */
[----:B------:R-:W1:Y:S01]  /*0030*/  LDCU.64 UR4, c[0x0][0x358] ;  /* 0x00006b00ff0477ac */ /* 0x000e620008000a00 */
[----:B------:R-:W2:Y:S06]  /*0040*/  S2R R4, SR_TID.Y ;  /* 0x0000000000047919 */ /* 0x000eac0000002200 */
[----:B------:R-:W0:Y:S08]  /*0050*/  LDC R5, c[0x0][0x360] ;  /* 0x0000d800ff057b82 */ /* 0x000e300000000800 */
[----:B------:R-:W2:Y:S08]  /*0060*/  S2UR UR7, SR_CTAID.Y ;  /* 0x00000000000779c3 */ /* 0x000eb00000002600 */
[----:B------:R-:W2:Y:S08]  /*0070*/  LDC R7, c[0x0][0x364] ;  /* 0x0000d900ff077b82 */ /* 0x000eb00000000800 */
[----:B------:R-:W3:Y:S01]  /*0080*/  LDC.64 R2, c[0x0][0x380] ;  /* 0x0000e000ff027b82 */ /* 0x000ee20000000a00 */
[----:B0-----:R-:W-:-:S02]  /*0090*/  IMAD R0, R5, UR6, R0 ;  /* 0x0000000605007c24 */ /* 0x001fc4000f8e0200 */
[----:B--2---:R-:W-:-:S05]  /*00a0*/  IMAD R5, R7, UR7, R4 ;  /* 0x0000000707057c24 */ /* 0x004fca000f8e0204 */
[----:B------:R-:W-:-:S05]  /*00b0*/  LEA R5, R5, R0, 0x2 ;  /* 0x0000000005057211 */ /* 0x000fca00078e10ff */
[----:B---3--:R-:W-:-:S06]  /*00c0*/  IMAD.WIDE R2, R5, 0x4, R2 ;  /* 0x0000000405027825 */ /* 0x008fcc00078e0202 */
[----:B-1----:R-:W2:Y:S02]  /*00d0*/  LDG.E R2, desc[UR4][R2.64] ;  /* 0x0000000402027981 */ /* 0x002ea4000c1e1900 */
[----:B--2---:R-:W-:-:S13]  /*00e0*/  FSETP.NEU.AND P0, PT, R2, RZ, PT ;  /* 0x000000ff0200720b */ /* 0x004fda0003f0d000 */
[----:B------:R-:W-:Y:S05]  /*00f0*/  @!P0 EXIT ;  /* 0x000000000000894d */ /* 0x000fea0003800000 */
[----:B------:R-:W0:Y:S01]  /*0100*/  LDC.64 R2, c[0x0][0x388] ;  /* 0x0000e200ff027b82 */ /* 0x000e220000000a00 */
[----:B------:R-:W-:Y:S02]  /*0110*/  HFMA2 R7, -RZ, RZ, 1.875, 0 ;  /* 0x3f800000ff077431 */ /* 0x000fe400000001ff */
[----:B0-----:R-:W-:-:S05]  /*0120*/  IMAD.WIDE R2, R5, 0x4, R2 ;  /* 0x0000000405027825 */ /* 0x001fca00078e0202 */
[----:B------:R-:W-:Y:S01]  /*0130*/  STG.E desc[UR4][R2.64], R7 ;  /* 0x0000000702007986 */ /* 0x000fe2000c101904 */
[----:B------:R-:W-:Y:S05]  /*0140*/  EXIT ;  /* 0x000000000000794d */ /* 0x000fea0003800000 */
.L_x_7:
        /* <DEDUP_REMOVED lines=11> */
.L_x_9:


//--------------------- .nv.shared.reserved.0     --------------------------
	.section	.nv.shared.reserved.0,"aw",@nobits
	.weak		__nv_reservedSMEM_offset_0_alias
	.size		__nv_reservedSMEM_offset_0_alias, 0, 64
	.other		__nv_reservedSMEM_offset_0_alias,@"STO_CUDA_RESERVED_SHARED STV_DEFAULT"
__nv_reservedSMEM_offset_0_alias:
	.zero		0
	.zero		64


//--------------------- .nv.constant0._Z7executePfS_ --------------------------
	.section	.nv.constant0._Z7executePfS_,"a",@progbits
	.sectionflags	@""
	.align	4
.nv.constant0._Z7executePfS_:
	.zero		912


//--------------------- .nv.constant0._Z16apply_constrainsPfS_ --------------------------
	.section	.nv.constant0._Z16apply_constrainsPfS_,"a",@progbits
	.sectionflags	@""
	.align	4
.nv.constant0._Z16apply_constrainsPfS_:
	.zero		912


//--------------------- SYMBOLS --------------------------

	.type		.nv.reservedSmem.offset0,@object
	.size		.nv.reservedSmem.offset0,0x4
